//
// Generated by NVIDIA NVVM Compiler
//
// Compiler Build ID: CL-36424714
// Cuda compilation tools, release 13.0, V13.0.88
// Based on NVVM 20.0.0
//

.version 9.0
.target sm_100
.address_size 64

	// .globl	_Z6decodePcS_i

.visible .entry _Z6decodePcS_i(
	.param .u64 .ptr .align 1 _Z6decodePcS_i_param_0,
	.param .u64 .ptr .align 1 _Z6decodePcS_i_param_1,
	.param .u32 _Z6decodePcS_i_param_2
)
{
	.reg .pred 	%p<3>;
	.reg .b16 	%rs<4>;
	.reg .b32 	%r<4>;
	.reg .b64 	%rd<8>;

	ld.param.u64 	%rd2, [_Z6decodePcS_i_param_0];
	ld.param.u64 	%rd3, [_Z6decodePcS_i_param_1];
	ld.param.u32 	%r2, [_Z6decodePcS_i_param_2];
	cvta.to.global.u64 	%rd4, %rd3;
	cvta.to.global.u64 	%rd5, %rd2;
	mov.u32 	%r1, %tid.x;
	cvt.u64.u32 	%rd6, %r1;
	add.s64 	%rd7, %rd5, %rd6;
	ld.global.u8 	%rs1, [%rd7];
	setp.eq.s16 	%p1, %rs1, 0;
	add.s64 	%rd1, %rd4, %rd6;
	@%p1 bra 	$L__BB0_2;
	add.s16 	%rs2, %rs1, -1;
	st.global.u8 	[%rd1], %rs2;
$L__BB0_2:
	add.s32 	%r3, %r2, -2;
	setp.ne.s32 	%p2, %r1, %r3;
	@%p2 bra 	$L__BB0_4;
	mov.b16 	%rs3, 0;
	st.global.u8 	[%rd1], %rs3;
$L__BB0_4:
	ret;

}


// ===== COMPILED SASS (sm_100) =====

	.target	sm_100

	.elftype	@"ET_EXEC"


//--------------------- .note.nv.tkinfo           --------------------------
	.section	.note.nv.tkinfo,"",@"SHT_NOTE"
	.sectionflags	@"SHF_NOTE_NV_TKINFO"
	.tkinfo
        /*0018*/ 	.word	0x00000002
        /*0030*/ 	.string	""
        /*0030*/ 	.string	"ptxas"
        /*0030*/ 	.string	"Cuda compilation tools, release 13.0, V13.0.88"
        /*0030*/ 	.string	"Build cuda_13.0.r13.0/compiler.36424714_0"
        /*0030*/ 	.string	"-arch sm_100 -m 64 "



//--------------------- .note.nv.cuinfo           --------------------------
	.section	.note.nv.cuinfo,"",@"SHT_NOTE"
	.sectionflags	@"SHF_NOTE_NV_CUINFO"
        /*0018*/ 	.short	0x0002
        /*001a*/ 	.short	0x0064
        /*001c*/ 	.short	0x0082
	.zero		2


//--------------------- .nv.info                  --------------------------
	.section	.nv.info,"",@"SHT_CUDA_INFO"
	.align	4


	//----- nvinfo : EIATTR_REGCOUNT
	.align		4
        /*0000*/ 	.byte	0x04, 0x2f
        /*0002*/ 	.short	(.L_1 - .L_0)
	.align		4
.L_0:
        /*0004*/ 	.word	index@(_Z6decodePcS_i)
        /*0008*/ 	.word	0x0000000a


	//----- nvinfo : EIATTR_FRAME_SIZE
	.align		4
.L_1:
        /*000c*/ 	.byte	0x04, 0x11
        /*000e*/ 	.short	(.L_3 - .L_2)
	.align		4
.L_2:
        /*0010*/ 	.word	index@(_Z6decodePcS_i)
        /*0014*/ 	.word	0x00000000


	//----- nvinfo : EIATTR_MIN_STACK_SIZE
	.align		4
.L_3:
        /*0018*/ 	.byte	0x04, 0x12
        /*001a*/ 	.short	(.L_5 - .L_4)
	.align		4
.L_4:
        /*001c*/ 	.word	index@(_Z6decodePcS_i)
        /*0020*/ 	.word	0x00000000
.L_5:


//--------------------- .nv.compat                --------------------------
	.section	.nv.compat,"",@"SHT_CUDA_COMPAT_INFO"
	.align	4
        /*0000*/ 	.byte	0x02, 0x09, 0x00, 0x00, 0x02, 0x02, 0x01, 0x00, 0x02, 0x05, 0x05, 0x00, 0x03, 0x07, 0x01, 0x01
        /*0010*/ 	.byte	0x02, 0x03, 0x00, 0x00, 0x02, 0x06, 0x01, 0x00, 0x04, 0x0b, 0x08, 0x00, 0x09, 0x00, 0x00, 0x00
        /*0020*/ 	.byte	0x00, 0x00, 0x00, 0x00


//--------------------- .nv.info._Z6decodePcS_i   --------------------------
	.section	.nv.info._Z6decodePcS_i,"",@"SHT_CUDA_INFO"
	.sectionflags	@""
	.align	4


	//----- nvinfo : EIATTR_CUDA_API_VERSION
	.align		4
        /*0000*/ 	.byte	0x04, 0x37
        /*0002*/ 	.short	(.L_7 - .L_6)
.L_6:
        /*0004*/ 	.word	0x00000082


	//----- nvinfo : EIATTR_KPARAM_INFO
	.align		4
.L_7:
        /*0008*/ 	.byte	0x04, 0x17
        /*000a*/ 	.short	(.L_9 - .L_8)
.L_8:
        /*000c*/ 	.word	0x00000000
        /*0010*/ 	.short	0x0002
        /*0012*/ 	.short	0x0010
        /*0014*/ 	.byte	0x00, 0xf0, 0x11, 0x00


	//----- nvinfo : EIATTR_KPARAM_INFO
	.align		4
.L_9:
        /*0018*/ 	.byte	0x04, 0x17
        /*001a*/ 	.short	(.L_11 - .L_10)
.L_10:
        /*001c*/ 	.word	0x00000000
        /*0020*/ 	.short	0x0001
        /*0022*/ 	.short	0x0008
        /*0024*/ 	.byte	0x00, 0xf5, 0x21, 0x00


	//----- nvinfo : EIATTR_KPARAM_INFO
	.align		4
.L_11:
        /*0028*/ 	.byte	0x04, 0x17
        /*002a*/ 	.short	(.L_13 - .L_12)
.L_12:
        /*002c*/ 	.word	0x00000000
        /*0030*/ 	.short	0x0000
        /*0032*/ 	.short	0x0000
        /*0034*/ 	.byte	0x00, 0xf5, 0x21, 0x00


	//----- nvinfo : EIATTR_SPARSE_MMA_MASK
	.align		4
.L_13:
        /*0038*/ 	.byte	0x03, 0x50
        /*003a*/ 	.short	0x0000


	//----- nvinfo : EIATTR_MAXREG_COUNT
	.align		4
        /*003c*/ 	.byte	0x03, 0x1b
        /*003e*/ 	.short	0x00ff


	//----- nvinfo : EIATTR_MERCURY_ISA_VERSION
	.align		4
        /*0040*/ 	.byte	0x03, 0x5f
        /*0042*/ 	.short	0x0101


	//----- nvinfo : EIATTR_VRC_CTA_INIT_COUNT
	.align		4
        /*0044*/ 	.byte	0x02, 0x4a
	.zero		1
	.zero		1


	//----- nvinfo : EIATTR_EXIT_INSTR_OFFSETS
	.align		4
        /*0048*/ 	.byte	0x04, 0x1c
        /*004a*/ 	.short	(.L_15 - .L_14)


	//   ....[0]....
.L_14:
        /*004c*/ 	.word	0x000000f0


	//   ....[1]....
        /*0050*/ 	.word	0x00000110


	//----- nvinfo : EIATTR_CBANK_PARAM_SIZE
	.align		4
.L_15:
        /*0054*/ 	.byte	0x03, 0x19
        /*0056*/ 	.short	0x0014


	//----- nvinfo : EIATTR_PARAM_CBANK
	.align		4
        /*0058*/ 	.byte	0x04, 0x0a
        /*005a*/ 	.short	(.L_17 - .L_16)
	.align		4
.L_16:
        /*005c*/ 	.word	index@(.nv.constant0._Z6decodePcS_i)
        /*0060*/ 	.short	0x0380
        /*0062*/ 	.short	0x0014


	//----- nvinfo : EIATTR_SW_WAR
	.align		4
.L_17:
        /*0064*/ 	.byte	0x04, 0x36
        /*0066*/ 	.short	(.L_19 - .L_18)
.L_18:
        /*0068*/ 	.word	0x00000008
.L_19:


//--------------------- .nv.callgraph             --------------------------
	.section	.nv.callgraph,"",@"SHT_CUDA_CALLGRAPH"
	.align	4
	.sectionentsize	8
	.align		4
        /*0000*/ 	.word	0x00000000
	.align		4
        /*0004*/ 	.word	0xffffffff
	.align		4
        /*0008*/ 	.word	0x00000000
	.align		4
        /*000c*/ 	.word	0xfffffffe
	.align		4
        /*0010*/ 	.word	0x00000000
	.align		4
        /*0014*/ 	.word	0xfffffffd
	.align		4
        /*0018*/ 	.word	0x00000000
	.align		4
        /*001c*/ 	.word	0xfffffffc


//--------------------- .text._Z6decodePcS_i      --------------------------
	.section	.text._Z6decodePcS_i,"ax",@progbits
	.align	128
        .global         _Z6decodePcS_i
        .type           _Z6decodePcS_i,@function
        .size           _Z6decodePcS_i,(.L_x_1 - _Z6decodePcS_i)
        .other          _Z6decodePcS_i,@"STO_CUDA_ENTRY STV_DEFAULT"
_Z6decodePcS_i:
.text._Z6decodePcS_i:
[----:B------:R-:W-:Y:S01]  /*0000*/  LDC R1, c[0x0][0x37c] ;  /* 0x0000df00ff017b82 */ /* 0x000fe20000000800 */
[----:B------:R-:W0:Y:S01]  /*0010*/  S2R R0, SR_TID.X ;  /* 0x0000000000007919 */ /* 0x000e220000002100 */
[----:B------:R-:W0:Y:S01]  /*0020*/  LDCU.128 UR8, c[0x0][0x380] ;  /* 0x00007000ff0877ac */ /* 0x000e220008000c00 */
[----:B------:R-:W1:Y:S01]  /*0030*/  LDCU.64 UR6, c[0x0][0x358] ;  /* 0x00006b00ff0677ac */ /* 0x000e620008000a00 */
[----:B------:R-:W2:Y:S01]  /*0040*/  LDCU UR4, c[0x0][0x390] ;  /* 0x00007200ff0477ac */ /* 0x000ea20008000800 */
[----:B0-----:R-:W-:-:S05]  /*0050*/  IADD3 R4, P0, PT, R0, UR8, RZ ;  /* 0x0000000800047c10 */ /* 0x001fca000ff1e0ff */
[----:B------:R-:W-:-:S05]  /*0060*/  IMAD.X R5, RZ, RZ, UR9, P0 ;  /* 0x00000009ff057e24 */ /* 0x000fca00080e06ff */
[----:B-1----:R-:W3:Y:S01]  /*0070*/  LDG.E.U8 R4, desc[UR6][R4.64] ;  /* 0x0000000604047981 */ /* 0x002ee2000c1e1100 */
[----:B--2---:R-:W-:Y:S01]  /*0080*/  UIADD3 UR4, UPT, UPT, UR4, -0x2, URZ ;  /* 0xfffffffe04047890 */ /* 0x004fe2000fffe0ff */
[----:B------:R-:W-:-:S05]  /*0090*/  IADD3 R2, P2, PT, R0, UR10, RZ ;  /* 0x0000000a00027c10 */ /* 0x000fca000ff5e0ff */
[----:B------:R-:W-:Y:S01]  /*00a0*/  ISETP.NE.AND P1, PT, R0, UR4, PT ;  /* 0x0000000400007c0c */ /* 0x000fe2000bf25270 */
[----:B------:R-:W-:Y:S01]  /*00b0*/  IMAD.X R3, RZ, RZ, UR11, P2 ;  /* 0x0000000bff037e24 */ /* 0x000fe200090e06ff */
[----:B---3--:R-:W-:-:S13]  /*00c0*/  ISETP.NE.AND P0, PT, R4, RZ, PT ;  /* 0x000000ff0400720c */ /* 0x008fda0003f05270 */
[----:B------:R-:W-:-:S05]  /*00d0*/  @P0 VIADD R7, R4, 0xffffffff ;  /* 0xffffffff04070836 */ /* 0x000fca0000000000 */
[----:B------:R0:W-:Y:S01]  /*00e0*/  @P0 STG.E.U8 desc[UR6][R2.64], R7 ;  /* 0x0000000702000986 */ /* 0x0001e2000c101106 */
[----:B------:R-:W-:Y:S05]  /*00f0*/  @P1 EXIT ;  /* 0x000000000000194d */ /* 0x000fea0003800000 */
[----:B------:R-:W-:Y:S01]  /*0100*/  STG.E.U8 desc[UR6][R2.64], RZ ;  /* 0x000000ff02007986 */ /* 0x000fe2000c101106 */
[----:B------:R-:W-:Y:S05]  /*0110*/  EXIT ;  /* 0x000000000000794d */ /* 0x000fea0003800000 */
.L_x_0:
[----:B------:R-:W-:-:S00]  /*0120*/  BRA `(.L_x_0) ;  /* 0xfffffffc00fc7947 */ /* 0x000fc0000383ffff */
[----:B------:R-:W-:-:S00]  /*0130*/  NOP ;  /* 0x0000000000007918 */ /* 0x000fc00000000000 */
        /* <DEDUP_REMOVED lines=12> */
.L_x_1:


//--------------------- .nv.shared.reserved.0     --------------------------
	.section	.nv.shared.reserved.0,"aw",@nobits
	.weak		__nv_reservedSMEM_offset_0_alias
	.size		__nv_reservedSMEM_offset_0_alias, 0, 64
	.other		__nv_reservedSMEM_offset_0_alias,@"STO_CUDA_RESERVED_SHARED STV_DEFAULT"
__nv_reservedSMEM_offset_0_alias:
	.zero		0
	.zero		64


//--------------------- .nv.constant0._Z6decodePcS_i --------------------------
	.section	.nv.constant0._Z6decodePcS_i,"a",@progbits
	.sectionflags	@""
	.align	4
.nv.constant0._Z6decodePcS_i:
	.zero		916


//--------------------- SYMBOLS --------------------------

	.type		.nv.reservedSmem.offset0,@object
	.size		.nv.reservedSmem.offset0,0x4
